//
// Generated by NVIDIA NVVM Compiler
//
// Compiler Build ID: CL-36424714
// Cuda compilation tools, release 13.0, V13.0.88
// Based on NVVM 20.0.0
//

.version 9.0
.target sm_100
.address_size 64

	// .globl	_Z21fullyConnectedForwardPKfS0_S0_Pfiii

.visible .entry _Z21fullyConnectedForwardPKfS0_S0_Pfiii(
	.param .u64 .ptr .align 1 _Z21fullyConnectedForwardPKfS0_S0_Pfiii_param_0,
	.param .u64 .ptr .align 1 _Z21fullyConnectedForwardPKfS0_S0_Pfiii_param_1,
	.param .u64 .ptr .align 1 _Z21fullyConnectedForwardPKfS0_S0_Pfiii_param_2,
	.param .u64 .ptr .align 1 _Z21fullyConnectedForwardPKfS0_S0_Pfiii_param_3,
	.param .u32 _Z21fullyConnectedForwardPKfS0_S0_Pfiii_param_4,
	.param .u32 _Z21fullyConnectedForwardPKfS0_S0_Pfiii_param_5,
	.param .u32 _Z21fullyConnectedForwardPKfS0_S0_Pfiii_param_6
)
{


	ret;

}
	// .globl	_Z4reluPfi
.visible .entry _Z4reluPfi(
	.param .u64 .ptr .align 1 _Z4reluPfi_param_0,
	.param .u32 _Z4reluPfi_param_1
)
{


	ret;

}
	// .globl	_Z7sigmoidPfi
.visible .entry _Z7sigmoidPfi(
	.param .u64 .ptr .align 1 _Z7sigmoidPfi_param_0,
	.param .u32 _Z7sigmoidPfi_param_1
)
{


	ret;

}


// ===== COMPILED SASS (sm_100) =====

	.target	sm_100

	.elftype	@"ET_EXEC"


//--------------------- .note.nv.tkinfo           --------------------------
	.section	.note.nv.tkinfo,"",@"SHT_NOTE"
	.sectionflags	@"SHF_NOTE_NV_TKINFO"
	.tkinfo
        /*0018*/ 	.word	0x00000002
        /*0030*/ 	.string	""
        /*0030*/ 	.string	"ptxas"
        /*0030*/ 	.string	"Cuda compilation tools, release 13.0, V13.0.88"
        /*0030*/ 	.string	"Build cuda_13.0.r13.0/compiler.36424714_0"
        /*0030*/ 	.string	"-arch sm_100 -m 64 "



//--------------------- .note.nv.cuinfo           --------------------------
	.section	.note.nv.cuinfo,"",@"SHT_NOTE"
	.sectionflags	@"SHF_NOTE_NV_CUINFO"
        /*0018*/ 	.short	0x0002
        /*001a*/ 	.short	0x0064
        /*001c*/ 	.short	0x0082
	.zero		2


//--------------------- .nv.info                  --------------------------
	.section	.nv.info,"",@"SHT_CUDA_INFO"
	.align	4


	//----- nvinfo : EIATTR_REGCOUNT
	.align		4
        /*0000*/ 	.byte	0x04, 0x2f
        /*0002*/ 	.short	(.L_1 - .L_0)
	.align		4
.L_0:
        /*0004*/ 	.word	index@(_Z21fullyConnectedForwardPKfS0_S0_Pfiii)
        /*0008*/ 	.word	0x00000004


	//----- nvinfo : EIATTR_FRAME_SIZE
	.align		4
.L_1:
        /*000c*/ 	.byte	0x04, 0x11
        /*000e*/ 	.short	(.L_3 - .L_2)
	.align		4
.L_2:
        /*0010*/ 	.word	index@(_Z21fullyConnectedForwardPKfS0_S0_Pfiii)
        /*0014*/ 	.word	0x00000000


	//----- nvinfo : EIATTR_REGCOUNT
	.align		4
.L_3:
        /*0018*/ 	.byte	0x04, 0x2f
        /*001a*/ 	.short	(.L_5 - .L_4)
	.align		4
.L_4:
        /*001c*/ 	.word	index@(_Z4reluPfi)
        /*0020*/ 	.word	0x00000004


	//----- nvinfo : EIATTR_FRAME_SIZE
	.align		4
.L_5:
        /*0024*/ 	.byte	0x04, 0x11
        /*0026*/ 	.short	(.L_7 - .L_6)
	.align		4
.L_6:
        /*0028*/ 	.word	index@(_Z4reluPfi)
        /*002c*/ 	.word	0x00000000


	//----- nvinfo : EIATTR_REGCOUNT
	.align		4
.L_7:
        /*0030*/ 	.byte	0x04, 0x2f
        /*0032*/ 	.short	(.L_9 - .L_8)
	.align		4
.L_8:
        /*0034*/ 	.word	index@(_Z7sigmoidPfi)
        /*0038*/ 	.word	0x00000004


	//----- nvinfo : EIATTR_FRAME_SIZE
	.align		4
.L_9:
        /*003c*/ 	.byte	0x04, 0x11
        /*003e*/ 	.short	(.L_11 - .L_10)
	.align		4
.L_10:
        /*0040*/ 	.word	index@(_Z7sigmoidPfi)
        /*0044*/ 	.word	0x00000000


	//----- nvinfo : EIATTR_MIN_STACK_SIZE
	.align		4
.L_11:
        /*0048*/ 	.byte	0x04, 0x12
        /*004a*/ 	.short	(.L_13 - .L_12)
	.align		4
.L_12:
        /*004c*/ 	.word	index@(_Z7sigmoidPfi)
        /*0050*/ 	.word	0x00000000


	//----- nvinfo : EIATTR_MIN_STACK_SIZE
	.align		4
.L_13:
        /*0054*/ 	.byte	0x04, 0x12
        /*0056*/ 	.short	(.L_15 - .L_14)
	.align		4
.L_14:
        /*0058*/ 	.word	index@(_Z4reluPfi)
        /*005c*/ 	.word	0x00000000


	//----- nvinfo : EIATTR_MIN_STACK_SIZE
	.align		4
.L_15:
        /*0060*/ 	.byte	0x04, 0x12
        /*0062*/ 	.short	(.L_17 - .L_16)
	.align		4
.L_16:
        /*0064*/ 	.word	index@(_Z21fullyConnectedForwardPKfS0_S0_Pfiii)
        /*0068*/ 	.word	0x00000000
.L_17:


//--------------------- .nv.compat                --------------------------
	.section	.nv.compat,"",@"SHT_CUDA_COMPAT_INFO"
	.align	4
        /*0000*/ 	.byte	0x02, 0x09, 0x00, 0x00, 0x02, 0x02, 0x01, 0x00, 0x02, 0x05, 0x05, 0x00, 0x03, 0x07, 0x01, 0x01
        /*0010*/ 	.byte	0x02, 0x03, 0x00, 0x00, 0x02, 0x06, 0x01, 0x00, 0x04, 0x0b, 0x08, 0x00, 0x09, 0x00, 0x00, 0x00
        /*0020*/ 	.byte	0x00, 0x00, 0x00, 0x00


//--------------------- .nv.info._Z7sigmoidPfi    --------------------------
	.section	.nv.info._Z7sigmoidPfi,"",@"SHT_CUDA_INFO"
	.sectionflags	@""
	.align	4


	//----- nvinfo : EIATTR_CUDA_API_VERSION
	.align		4
        /*0000*/ 	.byte	0x04, 0x37
        /*0002*/ 	.short	(.L_19 - .L_18)
.L_18:
        /*0004*/ 	.word	0x00000082


	//----- nvinfo : EIATTR_KPARAM_INFO
	.align		4
.L_19:
        /*0008*/ 	.byte	0x04, 0x17
        /*000a*/ 	.short	(.L_21 - .L_20)
.L_20:
        /*000c*/ 	.word	0x00000000
        /*0010*/ 	.short	0x0001
        /*0012*/ 	.short	0x0008
        /*0014*/ 	.byte	0x00, 0xf0, 0x11, 0x00


	//----- nvinfo : EIATTR_KPARAM_INFO
	.align		4
.L_21:
        /*0018*/ 	.byte	0x04, 0x17
        /*001a*/ 	.short	(.L_23 - .L_22)
.L_22:
        /*001c*/ 	.word	0x00000000
        /*0020*/ 	.short	0x0000
        /*0022*/ 	.short	0x0000
        /*0024*/ 	.byte	0x00, 0xf5, 0x21, 0x00


	//----- nvinfo : EIATTR_SPARSE_MMA_MASK
	.align		4
.L_23:
        /*0028*/ 	.byte	0x03, 0x50
        /*002a*/ 	.short	0x0000


	//----- nvinfo : EIATTR_MAXREG_COUNT
	.align		4
        /*002c*/ 	.byte	0x03, 0x1b
        /*002e*/ 	.short	0x00ff


	//----- nvinfo : EIATTR_MERCURY_ISA_VERSION
	.align		4
        /*0030*/ 	.byte	0x03, 0x5f
        /*0032*/ 	.short	0x0101


	//----- nvinfo : EIATTR_VRC_CTA_INIT_COUNT
	.align		4
        /*0034*/ 	.byte	0x02, 0x4a
	.zero		1
	.zero		1


	//----- nvinfo : EIATTR_EXIT_INSTR_OFFSETS
	.align		4
        /*0038*/ 	.byte	0x04, 0x1c
        /*003a*/ 	.short	(.L_25 - .L_24)


	//   ....[0]....
.L_24:
        /*003c*/ 	.word	0x00000010


	//----- nvinfo : EIATTR_CBANK_PARAM_SIZE
	.align		4
.L_25:
        /*0040*/ 	.byte	0x03, 0x19
        /*0042*/ 	.short	0x000c


	//----- nvinfo : EIATTR_PARAM_CBANK
	.align		4
        /*0044*/ 	.byte	0x04, 0x0a
        /*0046*/ 	.short	(.L_27 - .L_26)
	.align		4
.L_26:
        /*0048*/ 	.word	index@(.nv.constant0._Z7sigmoidPfi)
        /*004c*/ 	.short	0x0380
        /*004e*/ 	.short	0x000c


	//----- nvinfo : EIATTR_SW_WAR
	.align		4
.L_27:
        /*0050*/ 	.byte	0x04, 0x36
        /*0052*/ 	.short	(.L_29 - .L_28)
.L_28:
        /*0054*/ 	.word	0x00000008
.L_29:


//--------------------- .nv.info._Z4reluPfi       --------------------------
	.section	.nv.info._Z4reluPfi,"",@"SHT_CUDA_INFO"
	.sectionflags	@""
	.align	4


	//----- nvinfo : EIATTR_CUDA_API_VERSION
	.align		4
        /*0000*/ 	.byte	0x04, 0x37
        /*0002*/ 	.short	(.L_31 - .L_30)
.L_30:
        /*0004*/ 	.word	0x00000082


	//----- nvinfo : EIATTR_KPARAM_INFO
	.align		4
.L_31:
        /*0008*/ 	.byte	0x04, 0x17
        /*000a*/ 	.short	(.L_33 - .L_32)
.L_32:
        /*000c*/ 	.word	0x00000000
        /*0010*/ 	.short	0x0001
        /*0012*/ 	.short	0x0008
        /*0014*/ 	.byte	0x00, 0xf0, 0x11, 0x00


	//----- nvinfo : EIATTR_KPARAM_INFO
	.align		4
.L_33:
        /*0018*/ 	.byte	0x04, 0x17
        /*001a*/ 	.short	(.L_35 - .L_34)
.L_34:
        /*001c*/ 	.word	0x00000000
        /*0020*/ 	.short	0x0000
        /*0022*/ 	.short	0x0000
        /*0024*/ 	.byte	0x00, 0xf5, 0x21, 0x00


	//----- nvinfo : EIATTR_SPARSE_MMA_MASK
	.align		4
.L_35:
        /*0028*/ 	.byte	0x03, 0x50
        /*002a*/ 	.short	0x0000


	//----- nvinfo : EIATTR_MAXREG_COUNT
	.align		4
        /*002c*/ 	.byte	0x03, 0x1b
        /*002e*/ 	.short	0x00ff


	//----- nvinfo : EIATTR_MERCURY_ISA_VERSION
	.align		4
        /*0030*/ 	.byte	0x03, 0x5f
        /*0032*/ 	.short	0x0101


	//----- nvinfo : EIATTR_VRC_CTA_INIT_COUNT
	.align		4
        /*0034*/ 	.byte	0x02, 0x4a
	.zero		1
	.zero		1


	//----- nvinfo : EIATTR_EXIT_INSTR_OFFSETS
	.align		4
        /*0038*/ 	.byte	0x04, 0x1c
        /*003a*/ 	.short	(.L_37 - .L_36)


	//   ....[0]....
.L_36:
        /*003c*/ 	.word	0x00000010


	//----- nvinfo : EIATTR_CBANK_PARAM_SIZE
	.align		4
.L_37:
        /*0040*/ 	.byte	0x03, 0x19
        /*0042*/ 	.short	0x000c


	//----- nvinfo : EIATTR_PARAM_CBANK
	.align		4
        /*0044*/ 	.byte	0x04, 0x0a
        /*0046*/ 	.short	(.L_39 - .L_38)
	.align		4
.L_38:
        /*0048*/ 	.word	index@(.nv.constant0._Z4reluPfi)
        /*004c*/ 	.short	0x0380
        /*004e*/ 	.short	0x000c


	//----- nvinfo : EIATTR_SW_WAR
	.align		4
.L_39:
        /*0050*/ 	.byte	0x04, 0x36
        /*0052*/ 	.short	(.L_41 - .L_40)
.L_40:
        /*0054*/ 	.word	0x00000008
.L_41:


//--------------------- .nv.info._Z21fullyConnectedForwardPKfS0_S0_Pfiii --------------------------
	.section	.nv.info._Z21fullyConnectedForwardPKfS0_S0_Pfiii,"",@"SHT_CUDA_INFO"
	.sectionflags	@""
	.align	4


	//----- nvinfo : EIATTR_CUDA_API_VERSION
	.align		4
        /*0000*/ 	.byte	0x04, 0x37
        /*0002*/ 	.short	(.L_43 - .L_42)
.L_42:
        /*0004*/ 	.word	0x00000082


	//----- nvinfo : EIATTR_KPARAM_INFO
	.align		4
.L_43:
        /*0008*/ 	.byte	0x04, 0x17
        /*000a*/ 	.short	(.L_45 - .L_44)
.L_44:
        /*000c*/ 	.word	0x00000000
        /*0010*/ 	.short	0x0006
        /*0012*/ 	.short	0x0028
        /*0014*/ 	.byte	0x00, 0xf0, 0x11, 0x00


	//----- nvinfo : EIATTR_KPARAM_INFO
	.align		4
.L_45:
        /*0018*/ 	.byte	0x04, 0x17
        /*001a*/ 	.short	(.L_47 - .L_46)
.L_46:
        /*001c*/ 	.word	0x00000000
        /*0020*/ 	.short	0x0005
        /*0022*/ 	.short	0x0024
        /*0024*/ 	.byte	0x00, 0xf0, 0x11, 0x00


	//----- nvinfo : EIATTR_KPARAM_INFO
	.align		4
.L_47:
        /*0028*/ 	.byte	0x04, 0x17
        /*002a*/ 	.short	(.L_49 - .L_48)
.L_48:
        /*002c*/ 	.word	0x00000000
        /*0030*/ 	.short	0x0004
        /*0032*/ 	.short	0x0020
        /*0034*/ 	.byte	0x00, 0xf0, 0x11, 0x00


	//----- nvinfo : EIATTR_KPARAM_INFO
	.align		4
.L_49:
        /*0038*/ 	.byte	0x04, 0x17
        /*003a*/ 	.short	(.L_51 - .L_50)
.L_50:
        /*003c*/ 	.word	0x00000000
        /*0040*/ 	.short	0x0003
        /*0042*/ 	.short	0x0018
        /*0044*/ 	.byte	0x00, 0xf5, 0x21, 0x00


	//----- nvinfo : EIATTR_KPARAM_INFO
	.align		4
.L_51:
        /*0048*/ 	.byte	0x04, 0x17
        /*004a*/ 	.short	(.L_53 - .L_52)
.L_52:
        /*004c*/ 	.word	0x00000000
        /*0050*/ 	.short	0x0002
        /*0052*/ 	.short	0x0010
        /*0054*/ 	.byte	0x00, 0xf5, 0x21, 0x00


	//----- nvinfo : EIATTR_KPARAM_INFO
	.align		4
.L_53:
        /*0058*/ 	.byte	0x04, 0x17
        /*005a*/ 	.short	(.L_55 - .L_54)
.L_54:
        /*005c*/ 	.word	0x00000000
        /*0060*/ 	.short	0x0001
        /*0062*/ 	.short	0x0008
        /*0064*/ 	.byte	0x00, 0xf5, 0x21, 0x00


	//----- nvinfo : EIATTR_KPARAM_INFO
	.align		4
.L_55:
        /*0068*/ 	.byte	0x04, 0x17
        /*006a*/ 	.short	(.L_57 - .L_56)
.L_56:
        /*006c*/ 	.word	0x00000000
        /*0070*/ 	.short	0x0000
        /*0072*/ 	.short	0x0000
        /*0074*/ 	.byte	0x00, 0xf5, 0x21, 0x00


	//----- nvinfo : EIATTR_SPARSE_MMA_MASK
	.align		4
.L_57:
        /*0078*/ 	.byte	0x03, 0x50
        /*007a*/ 	.short	0x0000


	//----- nvinfo : EIATTR_MAXREG_COUNT
	.align		4
        /*007c*/ 	.byte	0x03, 0x1b
        /*007e*/ 	.short	0x00ff


	//----- nvinfo : EIATTR_MERCURY_ISA_VERSION
	.align		4
        /*0080*/ 	.byte	0x03, 0x5f
        /*0082*/ 	.short	0x0101


	//----- nvinfo : EIATTR_VRC_CTA_INIT_COUNT
	.align		4
        /*0084*/ 	.byte	0x02, 0x4a
	.zero		1
	.zero		1


	//----- nvinfo : EIATTR_EXIT_INSTR_OFFSETS
	.align		4
        /*0088*/ 	.byte	0x04, 0x1c
        /*008a*/ 	.short	(.L_59 - .L_58)


	//   ....[0]....
.L_58:
        /*008c*/ 	.word	0x00000010


	//----- nvinfo : EIATTR_CBANK_PARAM_SIZE
	.align		4
.L_59:
        /*0090*/ 	.byte	0x03, 0x19
        /*0092*/ 	.short	0x002c


	//----- nvinfo : EIATTR_PARAM_CBANK
	.align		4
        /*0094*/ 	.byte	0x04, 0x0a
        /*0096*/ 	.short	(.L_61 - .L_60)
	.align		4
.L_60:
        /*0098*/ 	.word	index@(.nv.constant0._Z21fullyConnectedForwardPKfS0_S0_Pfiii)
        /*009c*/ 	.short	0x0380
        /*009e*/ 	.short	0x002c


	//----- nvinfo : EIATTR_SW_WAR
	.align		4
.L_61:
        /*00a0*/ 	.byte	0x04, 0x36
        /*00a2*/ 	.short	(.L_63 - .L_62)
.L_62:
        /*00a4*/ 	.word	0x00000008
.L_63:


//--------------------- .nv.callgraph             --------------------------
	.section	.nv.callgraph,"",@"SHT_CUDA_CALLGRAPH"
	.align	4
	.sectionentsize	8
	.align		4
        /*0000*/ 	.word	0x00000000
	.align		4
        /*0004*/ 	.word	0xffffffff
	.align		4
        /*0008*/ 	.word	0x00000000
	.align		4
        /*000c*/ 	.word	0xfffffffe
	.align		4
        /*0010*/ 	.word	0x00000000
	.align		4
        /*0014*/ 	.word	0xfffffffd
	.align		4
        /*0018*/ 	.word	0x00000000
	.align		4
        /*001c*/ 	.word	0xfffffffc


//--------------------- .text._Z7sigmoidPfi       --------------------------
	.section	.text._Z7sigmoidPfi,"ax",@progbits
	.align	128
        .global         _Z7sigmoidPfi
        .type           _Z7sigmoidPfi,@function
        .size           _Z7sigmoidPfi,(.L_x_3 - _Z7sigmoidPfi)
        .other          _Z7sigmoidPfi,@"STO_CUDA_ENTRY STV_DEFAULT"
_Z7sigmoidPfi:
.text._Z7sigmoidPfi:
[----:B------:R-:W-:Y:S01]  /*0000*/  LDC R1, c[0x0][0x37c] ;  /* 0x0000df00ff017b82 */ /* 0x000fe20000000800 */
[----:B------:R-:W-:Y:S05]  /*0010*/  EXIT ;  /* 0x000000000000794d */ /* 0x000fea0003800000 */
.L_x_0:
[----:B------:R-:W-:-:S00]  /*0020*/  BRA `(.L_x_0) ;  /* 0xfffffffc00fc7947 */ /* 0x000fc0000383ffff */
[----:B------:R-:W-:-:S00]  /*0030*/  NOP ;  /* 0x0000000000007918 */ /* 0x000fc00000000000 */
        /* <DEDUP_REMOVED lines=12> */
.L_x_3:


//--------------------- .text._Z4reluPfi          --------------------------
	.section	.text._Z4reluPfi,"ax",@progbits
	.align	128
        .global         _Z4reluPfi
        .type           _Z4reluPfi,@function
        .size           _Z4reluPfi,(.L_x_4 - _Z4reluPfi)
        .other          _Z4reluPfi,@"STO_CUDA_ENTRY STV_DEFAULT"
_Z4reluPfi:
.text._Z4reluPfi:
[----:B------:R-:W-:Y:S01]  /*0000*/  LDC R1, c[0x0][0x37c] ;  /* 0x0000df00ff017b82 */ /* 0x000fe20000000800 */
[----:B------:R-:W-:Y:S05]  /*0010*/  EXIT ;  /* 0x000000000000794d */ /* 0x000fea0003800000 */
.L_x_1:
        /* <DEDUP_REMOVED lines=14> */
.L_x_4:


//--------------------- .text._Z21fullyConnectedForwardPKfS0_S0_Pfiii --------------------------
	.section	.text._Z21fullyConnectedForwardPKfS0_S0_Pfiii,"ax",@progbits
	.align	128
        .global         _Z21fullyConnectedForwardPKfS0_S0_Pfiii
        .type           _Z21fullyConnectedForwardPKfS0_S0_Pfiii,@function
        .size           _Z21fullyConnectedForwardPKfS0_S0_Pfiii,(.L_x_5 - _Z21fullyConnectedForwardPKfS0_S0_Pfiii)
        .other          _Z21fullyConnectedForwardPKfS0_S0_Pfiii,@"STO_CUDA_ENTRY STV_DEFAULT"
_Z21fullyConnectedForwardPKfS0_S0_Pfiii:
.text._Z21fullyConnectedForwardPKfS0_S0_Pfiii:
[----:B------:R-:W-:Y:S01]  /*0000*/  LDC R1, c[0x0][0x37c] ;  /* 0x0000df00ff017b82 */ /* 0x000fe20000000800 */
[----:B------:R-:W-:Y:S05]  /*0010*/  EXIT ;  /* 0x000000000000794d */ /* 0x000fea0003800000 */
.L_x_2:
        /* <DEDUP_REMOVED lines=14> */
.L_x_5:


//--------------------- .nv.shared.reserved.0     --------------------------
	.section	.nv.shared.reserved.0,"aw",@nobits
	.weak		__nv_reservedSMEM_offset_0_alias
	.size		__nv_reservedSMEM_offset_0_alias, 0, 64
	.other		__nv_reservedSMEM_offset_0_alias,@"STO_CUDA_RESERVED_SHARED STV_DEFAULT"
__nv_reservedSMEM_offset_0_alias:
	.zero		0
	.zero		64


//--------------------- .nv.constant0._Z7sigmoidPfi --------------------------
	.section	.nv.constant0._Z7sigmoidPfi,"a",@progbits
	.sectionflags	@""
	.align	4
.nv.constant0._Z7sigmoidPfi:
	.zero		908


//--------------------- .nv.constant0._Z4reluPfi  --------------------------
	.section	.nv.constant0._Z4reluPfi,"a",@progbits
	.sectionflags	@""
	.align	4
.nv.constant0._Z4reluPfi:
	.zero		908


//--------------------- .nv.constant0._Z21fullyConnectedForwardPKfS0_S0_Pfiii --------------------------
	.section	.nv.constant0._Z21fullyConnectedForwardPKfS0_S0_Pfiii,"a",@progbits
	.sectionflags	@""
	.align	4
.nv.constant0._Z21fullyConnectedForwardPKfS0_S0_Pfiii:
	.zero		940


//--------------------- SYMBOLS --------------------------

	.type		.nv.reservedSmem.offset0,@object
	.size		.nv.reservedSmem.offset0,0x4
